//
// Generated by NVIDIA NVVM Compiler
//
// Compiler Build ID: CL-36424714
// Cuda compilation tools, release 13.0, V13.0.88
// Based on NVVM 20.0.0
//

.version 9.0
.target sm_100
.address_size 64

	// .globl	_Z4atbtPKdS0_Pdiii

.visible .entry _Z4atbtPKdS0_Pdiii(
	.param .u64 .ptr .align 1 _Z4atbtPKdS0_Pdiii_param_0,
	.param .u64 .ptr .align 1 _Z4atbtPKdS0_Pdiii_param_1,
	.param .u64 .ptr .align 1 _Z4atbtPKdS0_Pdiii_param_2,
	.param .u32 _Z4atbtPKdS0_Pdiii_param_3,
	.param .u32 _Z4atbtPKdS0_Pdiii_param_4,
	.param .u32 _Z4atbtPKdS0_Pdiii_param_5
)
{
	.reg .pred 	%p<12>;
	.reg .b32 	%r<59>;
	.reg .b64 	%rd<53>;
	.reg .b64 	%fd<108>;

	ld.param.u64 	%rd4, [_Z4atbtPKdS0_Pdiii_param_0];
	ld.param.u64 	%rd5, [_Z4atbtPKdS0_Pdiii_param_1];
	ld.param.u64 	%rd3, [_Z4atbtPKdS0_Pdiii_param_2];
	ld.param.u32 	%r30, [_Z4atbtPKdS0_Pdiii_param_3];
	ld.param.u32 	%r31, [_Z4atbtPKdS0_Pdiii_param_4];
	ld.param.u32 	%r32, [_Z4atbtPKdS0_Pdiii_param_5];
	cvta.to.global.u64 	%rd1, %rd5;
	cvta.to.global.u64 	%rd2, %rd4;
	mov.u32 	%r1, %ctaid.y;
	mov.u32 	%r33, %ctaid.x;
	mov.u32 	%r34, %ntid.x;
	mov.u32 	%r35, %tid.x;
	mad.lo.s32 	%r2, %r33, %r34, %r35;
	shr.s32 	%r36, %r32, 31;
	shr.u32 	%r37, %r36, 30;
	add.s32 	%r38, %r32, %r37;
	and.b32  	%r39, %r38, -4;
	sub.s32 	%r57, %r32, %r39;
	setp.ge.s32 	%p1, %r2, %r30;
	setp.ge.s32 	%p2, %r1, %r31;
	or.pred  	%p3, %p1, %p2;
	@%p3 bra 	$L__BB0_14;
	setp.lt.s32 	%p4, %r57, 1;
	mov.f64 	%fd107, 0d0000000000000000;
	@%p4 bra 	$L__BB0_4;
	mul.lo.s32 	%r51, %r32, %r1;
	neg.s32 	%r52, %r57;
	mov.f64 	%fd107, 0d0000000000000000;
	mov.u32 	%r50, %r2;
$L__BB0_3:
	mul.wide.s32 	%rd6, %r51, 8;
	add.s64 	%rd7, %rd1, %rd6;
	mul.wide.s32 	%rd8, %r50, 8;
	add.s64 	%rd9, %rd2, %rd8;
	ld.global.f64 	%fd15, [%rd9];
	ld.global.f64 	%fd16, [%rd7];
	fma.rn.f64 	%fd107, %fd15, %fd16, %fd107;
	add.s32 	%r52, %r52, 1;
	setp.eq.s32 	%p5, %r52, 0;
	add.s32 	%r51, %r51, 1;
	add.s32 	%r50, %r50, %r30;
	@%p5 bra 	$L__BB0_4;
	bra.uni 	$L__BB0_3;
$L__BB0_4:
	setp.ge.s32 	%p6, %r57, %r32;
	@%p6 bra 	$L__BB0_13;
	mul.lo.s32 	%r6, %r32, %r1;
	not.b32 	%r40, %r57;
	add.s32 	%r7, %r32, %r40;
	shr.u32 	%r41, %r7, 2;
	add.s32 	%r8, %r41, 1;
	setp.lt.u32 	%p7, %r7, 12;
	@%p7 bra 	$L__BB0_8;
	add.s32 	%r55, %r57, %r6;
	mad.lo.s32 	%r54, %r57, %r30, %r2;
	shl.b32 	%r11, %r30, 4;
	and.b32  	%r42, %r8, 2147483644;
	neg.s32 	%r53, %r42;
	mul.wide.s32 	%rd14, %r30, 8;
$L__BB0_7:
	.pragma "nounroll";
	mul.wide.s32 	%rd10, %r54, 8;
	add.s64 	%rd11, %rd2, %rd10;
	ld.global.f64 	%fd18, [%rd11];
	mul.wide.s32 	%rd12, %r55, 8;
	add.s64 	%rd13, %rd1, %rd12;
	ld.global.f64 	%fd19, [%rd13];
	fma.rn.f64 	%fd20, %fd18, %fd19, %fd107;
	add.s64 	%rd15, %rd11, %rd14;
	ld.global.f64 	%fd21, [%rd15];
	ld.global.f64 	%fd22, [%rd13+8];
	fma.rn.f64 	%fd23, %fd21, %fd22, %fd20;
	add.s64 	%rd16, %rd15, %rd14;
	ld.global.f64 	%fd24, [%rd16];
	ld.global.f64 	%fd25, [%rd13+16];
	fma.rn.f64 	%fd26, %fd24, %fd25, %fd23;
	add.s64 	%rd17, %rd16, %rd14;
	ld.global.f64 	%fd27, [%rd17];
	ld.global.f64 	%fd28, [%rd13+24];
	fma.rn.f64 	%fd29, %fd27, %fd28, %fd26;
	add.s64 	%rd18, %rd17, %rd14;
	ld.global.f64 	%fd30, [%rd18];
	ld.global.f64 	%fd31, [%rd13+32];
	fma.rn.f64 	%fd32, %fd30, %fd31, %fd29;
	add.s64 	%rd19, %rd18, %rd14;
	ld.global.f64 	%fd33, [%rd19];
	ld.global.f64 	%fd34, [%rd13+40];
	fma.rn.f64 	%fd35, %fd33, %fd34, %fd32;
	add.s64 	%rd20, %rd19, %rd14;
	ld.global.f64 	%fd36, [%rd20];
	ld.global.f64 	%fd37, [%rd13+48];
	fma.rn.f64 	%fd38, %fd36, %fd37, %fd35;
	add.s64 	%rd21, %rd20, %rd14;
	ld.global.f64 	%fd39, [%rd21];
	ld.global.f64 	%fd40, [%rd13+56];
	fma.rn.f64 	%fd41, %fd39, %fd40, %fd38;
	add.s64 	%rd22, %rd21, %rd14;
	ld.global.f64 	%fd42, [%rd22];
	ld.global.f64 	%fd43, [%rd13+64];
	fma.rn.f64 	%fd44, %fd42, %fd43, %fd41;
	add.s64 	%rd23, %rd22, %rd14;
	ld.global.f64 	%fd45, [%rd23];
	ld.global.f64 	%fd46, [%rd13+72];
	fma.rn.f64 	%fd47, %fd45, %fd46, %fd44;
	add.s64 	%rd24, %rd23, %rd14;
	ld.global.f64 	%fd48, [%rd24];
	ld.global.f64 	%fd49, [%rd13+80];
	fma.rn.f64 	%fd50, %fd48, %fd49, %fd47;
	add.s64 	%rd25, %rd24, %rd14;
	ld.global.f64 	%fd51, [%rd25];
	ld.global.f64 	%fd52, [%rd13+88];
	fma.rn.f64 	%fd53, %fd51, %fd52, %fd50;
	add.s64 	%rd26, %rd25, %rd14;
	ld.global.f64 	%fd54, [%rd26];
	ld.global.f64 	%fd55, [%rd13+96];
	fma.rn.f64 	%fd56, %fd54, %fd55, %fd53;
	add.s64 	%rd27, %rd26, %rd14;
	ld.global.f64 	%fd57, [%rd27];
	ld.global.f64 	%fd58, [%rd13+104];
	fma.rn.f64 	%fd59, %fd57, %fd58, %fd56;
	add.s64 	%rd28, %rd27, %rd14;
	ld.global.f64 	%fd60, [%rd28];
	ld.global.f64 	%fd61, [%rd13+112];
	fma.rn.f64 	%fd62, %fd60, %fd61, %fd59;
	add.s64 	%rd29, %rd28, %rd14;
	ld.global.f64 	%fd63, [%rd29];
	ld.global.f64 	%fd64, [%rd13+120];
	fma.rn.f64 	%fd107, %fd63, %fd64, %fd62;
	add.s32 	%r57, %r57, 16;
	add.s32 	%r55, %r55, 16;
	add.s32 	%r54, %r54, %r11;
	add.s32 	%r53, %r53, 4;
	setp.ne.s32 	%p8, %r53, 0;
	@%p8 bra 	$L__BB0_7;
$L__BB0_8:
	and.b32  	%r43, %r8, 3;
	setp.eq.s32 	%p9, %r43, 0;
	@%p9 bra 	$L__BB0_13;
	setp.eq.s32 	%p10, %r43, 1;
	@%p10 bra 	$L__BB0_11;
	mad.lo.s32 	%r44, %r57, %r30, %r2;
	mul.wide.s32 	%rd30, %r44, 8;
	add.s64 	%rd31, %rd2, %rd30;
	ld.global.f64 	%fd66, [%rd31];
	add.s32 	%r45, %r57, %r6;
	mul.wide.s32 	%rd32, %r45, 8;
	add.s64 	%rd33, %rd1, %rd32;
	ld.global.f64 	%fd67, [%rd33];
	fma.rn.f64 	%fd68, %fd66, %fd67, %fd107;
	mul.wide.s32 	%rd34, %r30, 8;
	add.s64 	%rd35, %rd31, %rd34;
	ld.global.f64 	%fd69, [%rd35];
	ld.global.f64 	%fd70, [%rd33+8];
	fma.rn.f64 	%fd71, %fd69, %fd70, %fd68;
	add.s64 	%rd36, %rd35, %rd34;
	ld.global.f64 	%fd72, [%rd36];
	ld.global.f64 	%fd73, [%rd33+16];
	fma.rn.f64 	%fd74, %fd72, %fd73, %fd71;
	add.s64 	%rd37, %rd36, %rd34;
	ld.global.f64 	%fd75, [%rd37];
	ld.global.f64 	%fd76, [%rd33+24];
	fma.rn.f64 	%fd77, %fd75, %fd76, %fd74;
	add.s64 	%rd38, %rd37, %rd34;
	ld.global.f64 	%fd78, [%rd38];
	ld.global.f64 	%fd79, [%rd33+32];
	fma.rn.f64 	%fd80, %fd78, %fd79, %fd77;
	add.s64 	%rd39, %rd38, %rd34;
	ld.global.f64 	%fd81, [%rd39];
	ld.global.f64 	%fd82, [%rd33+40];
	fma.rn.f64 	%fd83, %fd81, %fd82, %fd80;
	add.s64 	%rd40, %rd39, %rd34;
	ld.global.f64 	%fd84, [%rd40];
	ld.global.f64 	%fd85, [%rd33+48];
	fma.rn.f64 	%fd86, %fd84, %fd85, %fd83;
	add.s64 	%rd41, %rd40, %rd34;
	ld.global.f64 	%fd87, [%rd41];
	ld.global.f64 	%fd88, [%rd33+56];
	fma.rn.f64 	%fd107, %fd87, %fd88, %fd86;
	add.s32 	%r57, %r57, 8;
$L__BB0_11:
	and.b32  	%r46, %r7, 4;
	setp.ne.s32 	%p11, %r46, 0;
	@%p11 bra 	$L__BB0_13;
	mad.lo.s32 	%r47, %r57, %r30, %r2;
	mul.wide.s32 	%rd42, %r47, 8;
	add.s64 	%rd43, %rd2, %rd42;
	ld.global.f64 	%fd89, [%rd43];
	add.s32 	%r48, %r57, %r6;
	mul.wide.s32 	%rd44, %r48, 8;
	add.s64 	%rd45, %rd1, %rd44;
	ld.global.f64 	%fd90, [%rd45];
	fma.rn.f64 	%fd91, %fd89, %fd90, %fd107;
	mul.wide.s32 	%rd46, %r30, 8;
	add.s64 	%rd47, %rd43, %rd46;
	ld.global.f64 	%fd92, [%rd47];
	ld.global.f64 	%fd93, [%rd45+8];
	fma.rn.f64 	%fd94, %fd92, %fd93, %fd91;
	add.s64 	%rd48, %rd47, %rd46;
	ld.global.f64 	%fd95, [%rd48];
	ld.global.f64 	%fd96, [%rd45+16];
	fma.rn.f64 	%fd97, %fd95, %fd96, %fd94;
	add.s64 	%rd49, %rd48, %rd46;
	ld.global.f64 	%fd98, [%rd49];
	ld.global.f64 	%fd99, [%rd45+24];
	fma.rn.f64 	%fd107, %fd98, %fd99, %fd97;
$L__BB0_13:
	mad.lo.s32 	%r49, %r31, %r2, %r1;
	cvta.to.global.u64 	%rd50, %rd3;
	mul.wide.s32 	%rd51, %r49, 8;
	add.s64 	%rd52, %rd50, %rd51;
	st.global.f64 	[%rd52], %fd107;
$L__BB0_14:
	ret;

}


// ===== COMPILED SASS (sm_100) =====

	.target	sm_100

	.elftype	@"ET_EXEC"


//--------------------- .note.nv.tkinfo           --------------------------
	.section	.note.nv.tkinfo,"",@"SHT_NOTE"
	.sectionflags	@"SHF_NOTE_NV_TKINFO"
	.tkinfo
        /*0018*/ 	.word	0x00000002
        /*0030*/ 	.string	""
        /*0030*/ 	.string	"ptxas"
        /*0030*/ 	.string	"Cuda compilation tools, release 13.0, V13.0.88"
        /*0030*/ 	.string	"Build cuda_13.0.r13.0/compiler.36424714_0"
        /*0030*/ 	.string	"-arch sm_100 -m 64 "



//--------------------- .note.nv.cuinfo           --------------------------
	.section	.note.nv.cuinfo,"",@"SHT_NOTE"
	.sectionflags	@"SHF_NOTE_NV_CUINFO"
        /*0018*/ 	.short	0x0002
        /*001a*/ 	.short	0x0064
        /*001c*/ 	.short	0x0082
	.zero		2


//--------------------- .nv.info                  --------------------------
	.section	.nv.info,"",@"SHT_CUDA_INFO"
	.align	4


	//----- nvinfo : EIATTR_REGCOUNT
	.align		4
        /*0000*/ 	.byte	0x04, 0x2f
        /*0002*/ 	.short	(.L_1 - .L_0)
	.align		4
.L_0:
        /*0004*/ 	.word	index@(_Z4atbtPKdS0_Pdiii)
        /*0008*/ 	.word	0x00000020


	//----- nvinfo : EIATTR_FRAME_SIZE
	.align		4
.L_1:
        /*000c*/ 	.byte	0x04, 0x11
        /*000e*/ 	.short	(.L_3 - .L_2)
	.align		4
.L_2:
        /*0010*/ 	.word	index@(_Z4atbtPKdS0_Pdiii)
        /*0014*/ 	.word	0x00000000


	//----- nvinfo : EIATTR_MIN_STACK_SIZE
	.align		4
.L_3:
        /*0018*/ 	.byte	0x04, 0x12
        /*001a*/ 	.short	(.L_5 - .L_4)
	.align		4
.L_4:
        /*001c*/ 	.word	index@(_Z4atbtPKdS0_Pdiii)
        /*0020*/ 	.word	0x00000000
.L_5:


//--------------------- .nv.compat                --------------------------
	.section	.nv.compat,"",@"SHT_CUDA_COMPAT_INFO"
	.align	4
        /*0000*/ 	.byte	0x02, 0x09, 0x00, 0x00, 0x02, 0x02, 0x01, 0x00, 0x02, 0x05, 0x05, 0x00, 0x03, 0x07, 0x01, 0x01
        /*0010*/ 	.byte	0x02, 0x03, 0x00, 0x00, 0x02, 0x06, 0x01, 0x00, 0x04, 0x0b, 0x08, 0x00, 0x01, 0x00, 0x00, 0x00
        /*0020*/ 	.byte	0x00, 0x00, 0x00, 0x00


//--------------------- .nv.info._Z4atbtPKdS0_Pdiii --------------------------
	.section	.nv.info._Z4atbtPKdS0_Pdiii,"",@"SHT_CUDA_INFO"
	.sectionflags	@""
	.align	4


	//----- nvinfo : EIATTR_CUDA_API_VERSION
	.align		4
        /*0000*/ 	.byte	0x04, 0x37
        /*0002*/ 	.short	(.L_7 - .L_6)
.L_6:
        /*0004*/ 	.word	0x00000082


	//----- nvinfo : EIATTR_KPARAM_INFO
	.align		4
.L_7:
        /*0008*/ 	.byte	0x04, 0x17
        /*000a*/ 	.short	(.L_9 - .L_8)
.L_8:
        /*000c*/ 	.word	0x00000000
        /*0010*/ 	.short	0x0005
        /*0012*/ 	.short	0x0020
        /*0014*/ 	.byte	0x00, 0xf0, 0x11, 0x00


	//----- nvinfo : EIATTR_KPARAM_INFO
	.align		4
.L_9:
        /*0018*/ 	.byte	0x04, 0x17
        /*001a*/ 	.short	(.L_11 - .L_10)
.L_10:
        /*001c*/ 	.word	0x00000000
        /*0020*/ 	.short	0x0004
        /*0022*/ 	.short	0x001c
        /*0024*/ 	.byte	0x00, 0xf0, 0x11, 0x00


	//----- nvinfo : EIATTR_KPARAM_INFO
	.align		4
.L_11:
        /*0028*/ 	.byte	0x04, 0x17
        /*002a*/ 	.short	(.L_13 - .L_12)
.L_12:
        /*002c*/ 	.word	0x00000000
        /*0030*/ 	.short	0x0003
        /*0032*/ 	.short	0x0018
        /*0034*/ 	.byte	0x00, 0xf0, 0x11, 0x00


	//----- nvinfo : EIATTR_KPARAM_INFO
	.align		4
.L_13:
        /*0038*/ 	.byte	0x04, 0x17
        /*003a*/ 	.short	(.L_15 - .L_14)
.L_14:
        /*003c*/ 	.word	0x00000000
        /*0040*/ 	.short	0x0002
        /*0042*/ 	.short	0x0010
        /*0044*/ 	.byte	0x00, 0xf5, 0x21, 0x00


	//----- nvinfo : EIATTR_KPARAM_INFO
	.align		4
.L_15:
        /*0048*/ 	.byte	0x04, 0x17
        /*004a*/ 	.short	(.L_17 - .L_16)
.L_16:
        /*004c*/ 	.word	0x00000000
        /*0050*/ 	.short	0x0001
        /*0052*/ 	.short	0x0008
        /*0054*/ 	.byte	0x00, 0xf5, 0x21, 0x00


	//----- nvinfo : EIATTR_KPARAM_INFO
	.align		4
.L_17:
        /*0058*/ 	.byte	0x04, 0x17
        /*005a*/ 	.short	(.L_19 - .L_18)
.L_18:
        /*005c*/ 	.word	0x00000000
        /*0060*/ 	.short	0x0000
        /*0062*/ 	.short	0x0000
        /*0064*/ 	.byte	0x00, 0xf5, 0x21, 0x00


	//----- nvinfo : EIATTR_SPARSE_MMA_MASK
	.align		4
.L_19:
        /*0068*/ 	.byte	0x03, 0x50
        /*006a*/ 	.short	0x0000


	//----- nvinfo : EIATTR_MAXREG_COUNT
	.align		4
        /*006c*/ 	.byte	0x03, 0x1b
        /*006e*/ 	.short	0x00ff


	//----- nvinfo : EIATTR_MERCURY_ISA_VERSION
	.align		4
        /*0070*/ 	.byte	0x03, 0x5f
        /*0072*/ 	.short	0x0101


	//----- nvinfo : EIATTR_VRC_CTA_INIT_COUNT
	.align		4
        /*0074*/ 	.byte	0x02, 0x4a
	.zero		1
	.zero		1


	//----- nvinfo : EIATTR_EXIT_INSTR_OFFSETS
	.align		4
        /*0078*/ 	.byte	0x04, 0x1c
        /*007a*/ 	.short	(.L_21 - .L_20)


	//   ....[0]....
.L_20:
        /*007c*/ 	.word	0x000000f0


	//   ....[1]....
        /*0080*/ 	.word	0x00000c10


	//----- nvinfo : EIATTR_CBANK_PARAM_SIZE
	.align		4
.L_21:
        /*0084*/ 	.byte	0x03, 0x19
        /*0086*/ 	.short	0x0024


	//----- nvinfo : EIATTR_PARAM_CBANK
	.align		4
        /*0088*/ 	.byte	0x04, 0x0a
        /*008a*/ 	.short	(.L_23 - .L_22)
	.align		4
.L_22:
        /*008c*/ 	.word	index@(.nv.constant0._Z4atbtPKdS0_Pdiii)
        /*0090*/ 	.short	0x0380
        /*0092*/ 	.short	0x0024


	//----- nvinfo : EIATTR_SW_WAR
	.align		4
.L_23:
        /*0094*/ 	.byte	0x04, 0x36
        /*0096*/ 	.short	(.L_25 - .L_24)
.L_24:
        /*0098*/ 	.word	0x00000008
.L_25:


//--------------------- .nv.callgraph             --------------------------
	.section	.nv.callgraph,"",@"SHT_CUDA_CALLGRAPH"
	.align	4
	.sectionentsize	8
	.align		4
        /*0000*/ 	.word	0x00000000
	.align		4
        /*0004*/ 	.word	0xffffffff
	.align		4
        /*0008*/ 	.word	0x00000000
	.align		4
        /*000c*/ 	.word	0xfffffffe
	.align		4
        /*0010*/ 	.word	0x00000000
	.align		4
        /*0014*/ 	.word	0xfffffffd
	.align		4
        /*0018*/ 	.word	0x00000000
	.align		4
        /*001c*/ 	.word	0xfffffffc


//--------------------- .text._Z4atbtPKdS0_Pdiii  --------------------------
	.section	.text._Z4atbtPKdS0_Pdiii,"ax",@progbits
	.align	128
        .global         _Z4atbtPKdS0_Pdiii
        .type           _Z4atbtPKdS0_Pdiii,@function
        .size           _Z4atbtPKdS0_Pdiii,(.L_x_7 - _Z4atbtPKdS0_Pdiii)
        .other          _Z4atbtPKdS0_Pdiii,@"STO_CUDA_ENTRY STV_DEFAULT"
_Z4atbtPKdS0_Pdiii:
.text._Z4atbtPKdS0_Pdiii:
[----:B------:R-:W-:Y:S01]  /*0000*/  LDC R1, c[0x0][0x37c] ;  /* 0x0000df00ff017b82 */ /* 0x000fe20000000800 */
[----:B------:R-:W0:Y:S07]  /*0010*/  S2R R0, SR_TID.X ;  /* 0x0000000000007919 */ /* 0x000e2e0000002100 */
[----:B------:R-:W0:Y:S01]  /*0020*/  S2UR UR7, SR_CTAID.X ;  /* 0x00000000000779c3 */ /* 0x000e220000002500 */
[----:B------:R-:W1:Y:S07]  /*0030*/  LDCU UR5, c[0x0][0x3a0] ;  /* 0x00007400ff0577ac */ /* 0x000e6e0008000800 */
[----:B------:R-:W0:Y:S08]  /*0040*/  LDC R3, c[0x0][0x360] ;  /* 0x0000d800ff037b82 */ /* 0x000e300000000800 */
[----:B------:R-:W2:Y:S01]  /*0050*/  S2UR UR6, SR_CTAID.Y ;  /* 0x00000000000679c3 */ /* 0x000ea20000002600 */
[----:B-1----:R-:W-:-:S04]  /*0060*/  USHF.R.S32.HI UR4, URZ, 0x1f, UR5 ;  /* 0x0000001fff047899 */ /* 0x002fc80008011405 */
[----:B------:R-:W-:-:S03]  /*0070*/  ULEA.HI UR4, UR4, UR5, URZ, 0x2 ;  /* 0x0000000504047291 */ /* 0x000fc6000f8f10ff */
[----:B------:R-:W2:Y:S01]  /*0080*/  LDC.64 R4, c[0x0][0x398] ;  /* 0x0000e600ff047b82 */ /* 0x000ea20000000a00 */
[----:B------:R-:W-:-:S04]  /*0090*/  ULOP3.LUT UR4, UR4, 0xfffffffc, URZ, 0xc0, !UPT ;  /* 0xfffffffc04047892 */ /* 0x000fc8000f8ec0ff */
[----:B------:R-:W-:Y:S01]  /*00a0*/  UIADD3 UR4, UPT, UPT, -UR4, UR5, URZ ;  /* 0x0000000504047290 */ /* 0x000fe2000fffe1ff */
[----:B0-----:R-:W-:-:S05]  /*00b0*/  IMAD R3, R3, UR7, R0 ;  /* 0x0000000703037c24 */ /* 0x001fca000f8e0200 */
[----:B------:R-:W-:Y:S02]  /*00c0*/  MOV R7, UR4 ;  /* 0x0000000400077c02 */ /* 0x000fe40008000f00 */
[----:B--2---:R-:W-:-:S04]  /*00d0*/  ISETP.LE.AND P0, PT, R5, UR6, PT ;  /* 0x0000000605007c0c */ /* 0x004fc8000bf03270 */
[----:B------:R-:W-:-:S13]  /*00e0*/  ISETP.GE.OR P0, PT, R3, R4, P0 ;  /* 0x000000040300720c */ /* 0x000fda0000706670 */
[----:B------:R-:W-:Y:S05]  /*00f0*/  @P0 EXIT ;  /* 0x000000000000094d */ /* 0x000fea0003800000 */
[----:B------:R-:W0:Y:S01]  /*0100*/  LDC R0, c[0x0][0x3a0] ;  /* 0x0000e800ff007b82 */ /* 0x000e220000000800 */
[C---:B------:R-:W-:Y:S01]  /*0110*/  ISETP.GE.AND P1, PT, R7.reuse, 0x1, PT ;  /* 0x000000010700780c */ /* 0x040fe20003f26270 */
[----:B------:R-:W1:Y:S01]  /*0120*/  LDCU.64 UR8, c[0x0][0x358] ;  /* 0x00006b00ff0877ac */ /* 0x000e620008000a00 */
[----:B------:R-:W-:Y:S02]  /*0130*/  CS2R R14, SRZ ;  /* 0x00000000000e7805 */ /* 0x000fe4000001ff00 */
[----:B0-----:R-:W-:-:S09]  /*0140*/  ISETP.GE.AND P0, PT, R7, R0, PT ;  /* 0x000000000700720c */ /* 0x001fd20003f06270 */
[----:B-1----:R-:W-:Y:S05]  /*0150*/  @!P1 BRA `(.L_x_0) ;  /* 0x0000000000489947 */ /* 0x002fea0003800000 */
[----:B------:R-:W0:Y:S01]  /*0160*/  LDC R4, c[0x0][0x398] ;  /* 0x0000e600ff047b82 */ /* 0x000e220000000800 */
[----:B------:R-:W-:Y:S01]  /*0170*/  UIMAD UR4, UR6, UR5, URZ ;  /* 0x00000005060472a4 */ /* 0x000fe2000f8e02ff */
[----:B------:R-:W-:Y:S02]  /*0180*/  IADD3 R2, PT, PT, -R7, RZ, RZ ;  /* 0x000000ff07027210 */ /* 0x000fe40007ffe1ff */
[----:B------:R-:W-:Y:S02]  /*0190*/  CS2R R14, SRZ ;  /* 0x00000000000e7805 */ /* 0x000fe4000001ff00 */
[----:B------:R-:W-:Y:S02]  /*01a0*/  MOV R19, R3 ;  /* 0x0000000300137202 */ /* 0x000fe40000000f00 */
[----:B------:R-:W-:Y:S01]  /*01b0*/  MOV R5, UR4 ;  /* 0x0000000400057c02 */ /* 0x000fe20008000f00 */
[----:B------:R-:W1:Y:S08]  /*01c0*/  LDC.64 R8, c[0x0][0x380] ;  /* 0x0000e000ff087b82 */ /* 0x000e700000000a00 */
[----:B------:R-:W2:Y:S02]  /*01d0*/  LDC.64 R10, c[0x0][0x388] ;  /* 0x0000e200ff0a7b82 */ /* 0x000ea40000000a00 */
.L_x_1:
[----:B--2---:R-:W-:-:S04]  /*01e0*/  IMAD.WIDE R12, R5, 0x8, R10 ;  /* 0x00000008050c7825 */ /* 0x004fc800078e020a */
[----:B-1----:R-:W-:Y:S02]  /*01f0*/  IMAD.WIDE R16, R19, 0x8, R8 ;  /* 0x0000000813107825 */ /* 0x002fe400078e0208 */
[----:B------:R-:W2:Y:S04]  /*0200*/  LDG.E.64 R12, desc[UR8][R12.64] ;  /* 0x000000080c0c7981 */ /* 0x000ea8000c1e1b00 */
[----:B------:R-:W2:Y:S01]  /*0210*/  LDG.E.64 R16, desc[UR8][R16.64] ;  /* 0x0000000810107981 */ /* 0x000ea2000c1e1b00 */
[----:B------:R-:W-:Y:S02]  /*0220*/  IADD3 R2, PT, PT, R2, 0x1, RZ ;  /* 0x0000000102027810 */ /* 0x000fe40007ffe0ff */
[----:B------:R-:W-:Y:S02]  /*0230*/  IADD3 R5, PT, PT, R5, 0x1, RZ ;  /* 0x0000000105057810 */ /* 0x000fe40007ffe0ff */
[----:B------:R-:W-:-:S02]  /*0240*/  ISETP.NE.AND P1, PT, R2, RZ, PT ;  /* 0x000000ff0200720c */ /* 0x000fc40003f25270 */
[----:B0-----:R-:W-:Y:S01]  /*0250*/  IADD3 R19, PT, PT, R19, R4, RZ ;  /* 0x0000000413137210 */ /* 0x001fe20007ffe0ff */
[----:B--2---:R-:W-:-:S10]  /*0260*/  DFMA R14, R16, R12, R14 ;  /* 0x0000000c100e722b */ /* 0x004fd4000000000e */
[----:B------:R-:W-:Y:S05]  /*0270*/  @P1 BRA `(.L_x_1) ;  /* 0xfffffffc00d81947 */ /* 0x000fea000383ffff */
.L_x_0:
[----:B------:R-:W-:Y:S05]  /*0280*/  @P0 BRA `(.L_x_2) ;  /* 0x00000008004c0947 */ /* 0x000fea0003800000 */
[----:B------:R-:W-:-:S04]  /*0290*/  LOP3.LUT R5, RZ, R7, RZ, 0x33, !PT ;  /* 0x00000007ff057212 */ /* 0x000fc800078e33ff */
[----:B------:R-:W-:-:S04]  /*02a0*/  IADD3 R2, PT, PT, R5, R0, RZ ;  /* 0x0000000005027210 */ /* 0x000fc80007ffe0ff */
[C---:B------:R-:W-:Y:S02]  /*02b0*/  ISETP.GE.U32.AND P1, PT, R2.reuse, 0xc, PT ;  /* 0x0000000c0200780c */ /* 0x040fe40003f26070 */
[----:B------:R-:W-:-:S04]  /*02c0*/  LEA.HI R26, R2, 0x1, RZ, 0x1e ;  /* 0x00000001021a7811 */ /* 0x000fc800078ff0ff */
[----:B------:R-:W-:-:S07]  /*02d0*/  LOP3.LUT P0, R6, R26, 0x3, RZ, 0xc0, !PT ;  /* 0x000000031a067812 */ /* 0x000fce000780c0ff */
[----:B------:R-:W-:Y:S06]  /*02e0*/  @!P1 BRA `(.L_x_3) ;  /* 0x0000000400349947 */ /* 0x000fec0003800000 */
[----:B------:R-:W-:Y:S01]  /*02f0*/  LOP3.LUT R26, R26, 0x7ffffffc, RZ, 0xc0, !PT ;  /* 0x7ffffffc1a1a7812 */ /* 0x000fe200078ec0ff */
[----:B------:R-:W-:Y:S02]  /*0300*/  IMAD R27, R0, UR6, R7 ;  /* 0x00000006001b7c24 */ /* 0x000fe4000f8e0207 */
[----:B------:R-:W-:Y:S01]  /*0310*/  IMAD R5, R7, R4, R3 ;  /* 0x0000000407057224 */ /* 0x000fe200078e0203 */
[----:B------:R-:W-:-:S07]  /*0320*/  IADD3 R26, PT, PT, -R26, RZ, RZ ;  /* 0x000000ff1a1a7210 */ /* 0x000fce0007ffe1ff */
.L_x_4:
[----:B------:R-:W0:Y:S08]  /*0330*/  LDC.64 R28, c[0x0][0x380] ;  /* 0x0000e000ff1c7b82 */ /* 0x000e300000000a00 */
[----:B------:R-:W1:Y:S01]  /*0340*/  LDC.64 R20, c[0x0][0x388] ;  /* 0x0000e200ff147b82 */ /* 0x000e620000000a00 */
[----:B0-----:R-:W-:-:S05]  /*0350*/  IMAD.WIDE R28, R5, 0x8, R28 ;  /* 0x00000008051c7825 */ /* 0x001fca00078e021c */
[----:B------:R-:W2:Y:S01]  /*0360*/  LDG.E.64 R8, desc[UR8][R28.64] ;  /* 0x000000081c087981 */ /* 0x000ea2000c1e1b00 */
[----:B-1----:R-:W-:-:S05]  /*0370*/  IMAD.WIDE R20, R27, 0x8, R20 ;  /* 0x000000081b147825 */ /* 0x002fca00078e0214 */
[----:B------:R-:W2:Y:S01]  /*0380*/  LDG.E.64 R12, desc[UR8][R20.64] ;  /* 0x00000008140c7981 */ /* 0x000ea2000c1e1b00 */
[----:B------:R-:W-:-:S03]  /*0390*/  IMAD.WIDE R24, R4, 0x8, R28 ;  /* 0x0000000804187825 */ /* 0x000fc600078e021c */
[----:B------:R-:W3:Y:S04]  /*03a0*/  LDG.E.64 R16, desc[UR8][R20.64+0x8] ;  /* 0x0000080814107981 */ /* 0x000ee8000c1e1b00 */
[----:B------:R-:W3:Y:S01]  /*03b0*/  LDG.E.64 R10, desc[UR8][R24.64] ;  /* 0x00000008180a7981 */ /* 0x000ee2000c1e1b00 */
[C---:B------:R-:W-:Y:S01]  /*03c0*/  IMAD.WIDE R22, R4.reuse, 0x8, R24 ;  /* 0x0000000804167825 */ /* 0x040fe200078e0218 */
[----:B--2---:R-:W-:Y:S02]  /*03d0*/  DFMA R12, R8, R12, R14 ;  /* 0x0000000c080c722b */ /* 0x004fe4000000000e */
[----:B------:R-:W2:Y:S04]  /*03e0*/  LDG.E.64 R14, desc[UR8][R20.64+0x10] ;  /* 0x00001008140e7981 */ /* 0x000ea8000c1e1b00 */
[----:B------:R-:W2:Y:S01]  /*03f0*/  LDG.E.64 R8, desc[UR8][R22.64] ;  /* 0x0000000816087981 */ /* 0x000ea2000c1e1b00 */
[----:B------:R-:W-:Y:S01]  /*0400*/  IMAD.WIDE R18, R4, 0x8, R22 ;  /* 0x0000000804127825 */ /* 0x000fe200078e0216 */
[----:B---3--:R-:W-:-:S02]  /*0410*/  DFMA R16, R10, R16, R12 ;  /* 0x000000100a10722b */ /* 0x008fc4000000000c */
        /* <DEDUP_REMOVED lines=34> */
[----:B------:R-:W-:-:S03]  /*0640*/  IMAD.WIDE R28, R4, 0x8, R18 ;  /* 0x00000008041c7825 */ /* 0x000fc600078e0212 */
[----:B------:R-:W4:Y:S01]  /*0650*/  LDG.E.64 R22, desc[UR8][R20.64+0x78] ;  /* 0x0000780814167981 */ /* 0x000f22000c1e1b00 */
[----:B--2---:R-:W-:-:S03]  /*0660*/  DFMA R16, R8, R16, R10 ;  /* 0x000000100810722b */ /* 0x004fc6000000000a */
[----:B------:R-:W2:Y:S04]  /*0670*/  LDG.E.64 R8, desc[UR8][R20.64+0x60] ;  /* 0x0000600814087981 */ /* 0x000ea8000c1e1b00 */
[----:B------:R0:W2:Y:S01]  /*0680*/  LDG.E.64 R10, desc[UR8][R28.64] ;  /* 0x000000081c0a7981 */ /* 0x0000a2000c1e1b00 */
[----:B---3--:R-:W-:-:S03]  /*0690*/  DFMA R12, R14, R12, R16 ;  /* 0x0000000c0e0c722b */ /* 0x008fc60000000010 */
[----:B------:R-:W3:Y:S01]  /*06a0*/  LDG.E.64 R16, desc[UR8][R20.64+0x68] ;  /* 0x0000680814107981 */ /* 0x000ee2000c1e1b00 */
[----:B0-----:R-:W-:-:S05]  /*06b0*/  IMAD.WIDE R28, R4, 0x8, R28 ;  /* 0x00000008041c7825 */ /* 0x001fca00078e021c */
[----:B------:R-:W3:Y:S01]  /*06c0*/  LDG.E.64 R14, desc[UR8][R28.64] ;  /* 0x000000081c0e7981 */ /* 0x000ee2000c1e1b00 */
[----:B------:R-:W-:-:S04]  /*06d0*/  IMAD.WIDE R24, R4, 0x8, R28 ;  /* 0x0000000804187825 */ /* 0x000fc800078e021c */
[----:B------:R-:W-:-:S06]  /*06e0*/  IMAD.WIDE R18, R4, 0x8, R24 ;  /* 0x0000000804127825 */ /* 0x000fcc00078e0218 */
[----:B------:R-:W4:Y:S01]  /*06f0*/  LDG.E.64 R18, desc[UR8][R18.64] ;  /* 0x0000000812127981 */ /* 0x000f22000c1e1b00 */
[----:B--2---:R-:W-:-:S03]  /*0700*/  DFMA R8, R10, R8, R12 ;  /* 0x000000080a08722b */ /* 0x004fc6000000000c */
[----:B------:R-:W2:Y:S04]  /*0710*/  LDG.E.64 R12, desc[UR8][R20.64+0x70] ;  /* 0x00007008140c7981 */ /* 0x000ea8000c1e1b00 */
[----:B------:R-:W2:Y:S01]  /*0720*/  LDG.E.64 R10, desc[UR8][R24.64] ;  /* 0x00000008180a7981 */ /* 0x000ea2000c1e1b00 */
[----:B------:R-:W-:-:S04]  /*0730*/  IADD3 R26, PT, PT, R26, 0x4, RZ ;  /* 0x000000041a1a7810 */ /* 0x000fc80007ffe0ff */
[----:B------:R-:W-:Y:S01]  /*0740*/  ISETP.NE.AND P1, PT, R26, RZ, PT ;  /* 0x000000ff1a00720c */ /* 0x000fe20003f25270 */
[----:B---3--:R-:W-:Y:S01]  /*0750*/  DFMA R8, R14, R16, R8 ;  /* 0x000000100e08722b */ /* 0x008fe20000000008 */
[----:B------:R-:W-:Y:S02]  /*0760*/  IADD3 R7, PT, PT, R7, 0x10, RZ ;  /* 0x0000001007077810 */ /* 0x000fe40007ffe0ff */
[----:B------:R-:W-:Y:S02]  /*0770*/  LEA R5, R4, R5, 0x4 ;  /* 0x0000000504057211 */ /* 0x000fe400078e20ff */
[----:B------:R-:W-:-:S03]  /*0780*/  IADD3 R27, PT, PT, R27, 0x10, RZ ;  /* 0x000000101b1b7810 */ /* 0x000fc60007ffe0ff */
[----:B--2---:R-:W-:-:S08]  /*0790*/  DFMA R8, R10, R12, R8 ;  /* 0x0000000c0a08722b */ /* 0x004fd00000000008 */
[----:B----4-:R-:W-:Y:S01]  /*07a0*/  DFMA R14, R18, R22, R8 ;  /* 0x00000016120e722b */ /* 0x010fe20000000008 */
[----:B------:R-:W-:Y:S10]  /*07b0*/  @P1 BRA `(.L_x_4) ;  /* 0xfffffff800dc1947 */ /* 0x000ff4000383ffff */
.L_x_3:
[----:B------:R-:W-:Y:S05]  /*07c0*/  @!P0 BRA `(.L_x_2) ;  /* 0x0000000000fc8947 */ /* 0x000fea0003800000 */
[----:B------:R-:W-:Y:S02]  /*07d0*/  ISETP.NE.AND P1, PT, R6, 0x1, PT ;  /* 0x000000010600780c */ /* 0x000fe40003f25270 */
[----:B------:R-:W-:-:S11]  /*07e0*/  LOP3.LUT P0, RZ, R2, 0x4, RZ, 0xc0, !PT ;  /* 0x0000000402ff7812 */ /* 0x000fd6000780c0ff */
[----:B------:R-:W-:Y:S05]  /*07f0*/  @!P1 BRA `(.L_x_5) ;  /* 0x0000000000989947 */ /* 0x000fea0003800000 */
[----:B------:R-:W0:Y:S01]  /*0800*/  LDC.64 R22, c[0x0][0x380] ;  /* 0x0000e000ff167b82 */ /* 0x000e220000000a00 */
[----:B------:R-:W-:Y:S02]  /*0810*/  IMAD R5, R7, R4, R3 ;  /* 0x0000000407057224 */ /* 0x000fe400078e0203 */
[----:B------:R-:W-:-:S05]  /*0820*/  IMAD R11, R0, UR6, R7 ;  /* 0x00000006000b7c24 */ /* 0x000fca000f8e0207 */
        /* <DEDUP_REMOVED lines=8> */
[----:B------:R-:W-:-:S03]  /*08b0*/  IMAD.WIDE R24, R4, 0x8, R26 ;  /* 0x0000000804187825 */ /* 0x000fc600078e021a */
[----:B------:R-:W4:Y:S04]  /*08c0*/  LDG.E.64 R28, desc[UR8][R8.64+0x10] ;  /* 0x00001008081c7981 */ /* 0x000f28000c1e1b00 */
[----:B------:R0:W4:Y:S02]  /*08d0*/  LDG.E.64 R18, desc[UR8][R24.64] ;  /* 0x0000000818127981 */ /* 0x000124000c1e1b00 */
[----:B0-----:R-:W-:-:S04]  /*08e0*/  IMAD.WIDE R24, R4, 0x8, R24 ;  /* 0x0000000804187825 */ /* 0x001fc800078e0218 */
[----:B------:R-:W-:Y:S01]  /*08f0*/  IMAD.WIDE R22, R4, 0x8, R24 ;  /* 0x0000000804167825 */ /* 0x000fe200078e0218 */
[----:B--2---:R-:W-:Y:S01]  /*0900*/  DFMA R14, R12, R10, R14 ;  /* 0x0000000a0c0e722b */ /* 0x004fe2000000000e */
[----:B------:R-:W2:Y:S04]  /*0910*/  LDG.E.64 R12, desc[UR8][R8.64+0x18] ;  /* 0x00001808080c7981 */ /* 0x000ea8000c1e1b00 */
[----:B------:R-:W2:Y:S03]  /*0920*/  LDG.E.64 R10, desc[UR8][R24.64] ;  /* 0x00000008180a7981 */ /* 0x000ea6000c1e1b00 */
[----:B---3--:R-:W-:Y:S02]  /*0930*/  DFMA R20, R20, R16, R14 ;  /* 0x000000101414722b */ /* 0x008fe4000000000e */
[----:B------:R-:W3:Y:S04]  /*0940*/  LDG.E.64 R14, desc[UR8][R8.64+0x20] ;  /* 0x00002008080e7981 */ /* 0x000ee8000c1e1b00 */
[----:B------:R0:W3:Y:S02]  /*0950*/  LDG.E.64 R16, desc[UR8][R22.64] ;  /* 0x0000000816107981 */ /* 0x0000e4000c1e1b00 */
[----:B----4-:R-:W-:-:S02]  /*0960*/  DFMA R28, R18, R28, R20 ;  /* 0x0000001c121c722b */ /* 0x010fc40000000014 */
[----:B------:R-:W4:Y:S01]  /*0970*/  LDG.E.64 R18, desc[UR8][R8.64+0x28] ;  /* 0x0000280808127981 */ /* 0x000f22000c1e1b00 */
[----:B0-----:R-:W-:-:S05]  /*0980*/  IMAD.WIDE R22, R4, 0x8, R22 ;  /* 0x0000000804167825 */ /* 0x001fca00078e0216 */
[----:B------:R-:W4:Y:S01]  /*0990*/  LDG.E.64 R20, desc[UR8][R22.64] ;  /* 0x0000000816147981 */ /* 0x000f22000c1e1b00 */
[----:B------:R-:W-:-:S05]  /*09a0*/  IMAD.WIDE R26, R4, 0x8, R22 ;  /* 0x00000008041a7825 */ /* 0x000fca00078e0216 */
[----:B------:R0:W5:Y:S04]  /*09b0*/  LDG.E.64 R24, desc[UR8][R26.64] ;  /* 0x000000081a187981 */ /* 0x000168000c1e1b00 */
[----:B------:R-:W5:Y:S01]  /*09c0*/  LDG.E.64 R22, desc[UR8][R8.64+0x30] ;  /* 0x0000300808167981 */ /* 0x000f62000c1e1b00 */
[----:B0-----:R-:W-:-:S03]  /*09d0*/  IMAD.WIDE R26, R4, 0x8, R26 ;  /* 0x00000008041a7825 */ /* 0x001fc600078e021a */
[----:B------:R-:W5:Y:S04]  /*09e0*/  LDG.E.64 R8, desc[UR8][R8.64+0x38] ;  /* 0x0000380808087981 */ /* 0x000f68000c1e1b00 */
[----:B------:R-:W5:Y:S01]  /*09f0*/  LDG.E.64 R26, desc[UR8][R26.64] ;  /* 0x000000081a1a7981 */ /* 0x000f62000c1e1b00 */
[----:B------:R-:W-:Y:S01]  /*0a00*/  IADD3 R7, PT, PT, R7, 0x8, RZ ;  /* 0x0000000807077810 */ /* 0x000fe20007ffe0ff */
[----:B--2---:R-:W-:-:S08]  /*0a10*/  DFMA R10, R10, R12, R28 ;  /* 0x0000000c0a0a722b */ /* 0x004fd0000000001c */
[----:B---3--:R-:W-:-:S08]  /*0a20*/  DFMA R10, R16, R14, R10 ;  /* 0x0000000e100a722b */ /* 0x008fd0000000000a */
[----:B----4-:R-:W-:-:S08]  /*0a30*/  DFMA R10, R20, R18, R10 ;  /* 0x00000012140a722b */ /* 0x010fd0000000000a */
[----:B-----5:R-:W-:-:S08]  /*0a40*/  DFMA R10, R24, R22, R10 ;  /* 0x00000016180a722b */ /* 0x020fd0000000000a */
[----:B------:R-:W-:-:S11]  /*0a50*/  DFMA R14, R26, R8, R10 ;  /* 0x000000081a0e722b */ /* 0x000fd6000000000a */
.L_x_5:
[----:B------:R-:W-:Y:S05]  /*0a60*/  @P0 BRA `(.L_x_2) ;  /* 0x0000000000540947 */ /* 0x000fea0003800000 */
        /* <DEDUP_REMOVED lines=13> */
[----:B------:R-:W4:Y:S01]  /*0b40*/  LDG.E.64 R6, desc[UR8][R26.64] ;  /* 0x000000081a067981 */ /* 0x000f22000c1e1b00 */
[----:B------:R-:W-:-:S03]  /*0b50*/  IMAD.WIDE R4, R4, 0x8, R26 ;  /* 0x0000000804047825 */ /* 0x000fc600078e021a */
[----:B------:R-:W5:Y:S04]  /*0b60*/  LDG.E.64 R28, desc[UR8][R22.64+0x18] ;  /* 0x00001808161c7981 */ /* 0x000f68000c1e1b00 */
[----:B------:R-:W5:Y:S01]  /*0b70*/  LDG.E.64 R4, desc[UR8][R4.64] ;  /* 0x0000000804047981 */ /* 0x000f62000c1e1b00 */
[----:B--2---:R-:W-:-:S08]  /*0b80*/  DFMA R16, R16, R18, R14 ;  /* 0x000000121010722b */ /* 0x004fd0000000000e */
[----:B---3--:R-:W-:-:S08]  /*0b90*/  DFMA R10, R10, R12, R16 ;  /* 0x0000000c0a0a722b */ /* 0x008fd00000000010 */
[----:B----4-:R-:W-:-:S08]  /*0ba0*/  DFMA R6, R6, R8, R10 ;  /* 0x000000080606722b */ /* 0x010fd0000000000a */
[----:B-----5:R-:W-:-:S11]  /*0bb0*/  DFMA R14, R4, R28, R6 ;  /* 0x0000001c040e722b */ /* 0x020fd60000000006 */
.L_x_2:
[----:B------:R-:W0:Y:S08]  /*0bc0*/  LDC R0, c[0x0][0x39c] ;  /* 0x0000e700ff007b82 */ /* 0x000e300000000800 */
[----:B------:R-:W1:Y:S01]  /*0bd0*/  LDC.64 R4, c[0x0][0x390] ;  /* 0x0000e400ff047b82 */ /* 0x000e620000000a00 */
[----:B0-----:R-:W-:-:S04]  /*0be0*/  IMAD R3, R3, R0, UR6 ;  /* 0x0000000603037e24 */ /* 0x001fc8000f8e0200 */
[----:B-1----:R-:W-:-:S05]  /*0bf0*/  IMAD.WIDE R2, R3, 0x8, R4 ;  /* 0x0000000803027825 */ /* 0x002fca00078e0204 */
[----:B------:R-:W-:Y:S01]  /*0c00*/  STG.E.64 desc[UR8][R2.64], R14 ;  /* 0x0000000e02007986 */ /* 0x000fe2000c101b08 */
[----:B------:R-:W-:Y:S05]  /*0c10*/  EXIT ;  /* 0x000000000000794d */ /* 0x000fea0003800000 */
.L_x_6:
[----:B------:R-:W-:-:S00]  /*0c20*/  BRA `(.L_x_6) ;  /* 0xfffffffc00fc7947 */ /* 0x000fc0000383ffff */
[----:B------:R-:W-:-:S00]  /*0c30*/  NOP ;  /* 0x0000000000007918 */ /* 0x000fc00000000000 */
        /* <DEDUP_REMOVED lines=12> */
.L_x_7:


//--------------------- .nv.shared.reserved.0     --------------------------
	.section	.nv.shared.reserved.0,"aw",@nobits
	.weak		__nv_reservedSMEM_offset_0_alias
	.size		__nv_reservedSMEM_offset_0_alias, 0, 64
	.other		__nv_reservedSMEM_offset_0_alias,@"STO_CUDA_RESERVED_SHARED STV_DEFAULT"
__nv_reservedSMEM_offset_0_alias:
	.zero		0
	.zero		64


//--------------------- .nv.constant0._Z4atbtPKdS0_Pdiii --------------------------
	.section	.nv.constant0._Z4atbtPKdS0_Pdiii,"a",@progbits
	.sectionflags	@""
	.align	4
.nv.constant0._Z4atbtPKdS0_Pdiii:
	.zero		932


//--------------------- SYMBOLS --------------------------

	.type		.nv.reservedSmem.offset0,@object
	.size		.nv.reservedSmem.offset0,0x4
